	.headerflags	@"EF_CUDA_TEXMODE_UNIFIED EF_CUDA_64BIT_ADDRESS EF_CUDA_ACCELERATORS EF_CUDA_SM90 EF_CUDA_VIRTUAL_SM(EF_CUDA_SM90)"
	.elftype	@"ET_EXEC"


//--------------------- .nv.info                  --------------------------
	.section	.nv.info,"",@"SHT_CUDA_INFO"
	.align	4


	//----- nvinfo : EIATTR_REGCOUNT
	.align		4
        /*0000*/ 	.byte	0x04, 0x2f
        /*0002*/ 	.short	(.L_3 - .L_2)
	.align		4
.L_2:
        /*0004*/ 	.word	index@(triton_poi_fused__native_batch_norm_legit_no_training_mul_sigmoid_27)
        /*0008*/ 	.word	0x00000017


	//----- nvinfo : EIATTR_MIN_STACK_SIZE
	.align		4
.L_3:
        /*000c*/ 	.byte	0x04, 0x12
        /*000e*/ 	.short	(.L_5 - .L_4)
	.align		4
.L_4:
        /*0010*/ 	.word	index@(triton_poi_fused__native_batch_norm_legit_no_training_mul_sigmoid_27)
        /*0014*/ 	.word	0x00000000


	//----- nvinfo : EIATTR_FRAME_SIZE
	.align		4
.L_5:
        /*0018*/ 	.byte	0x04, 0x11
        /*001a*/ 	.short	(.L_7 - .L_6)
	.align		4
.L_6:
        /*001c*/ 	.word	index@(triton_poi_fused__native_batch_norm_legit_no_training_mul_sigmoid_27)
        /*0020*/ 	.word	0x00000000


	//----- nvinfo : EIATTR_MIN_STACK_SIZE
	.align		4
.L_7:
        /*0024*/ 	.byte	0x04, 0x12
        /*0026*/ 	.short	(.L_9 - .L_8)
	.align		4
.L_8:
        /*0028*/ 	.word	index@(triton_poi_fused__native_batch_norm_legit_no_training_mul_sigmoid_27)
        /*002c*/ 	.word	0x00000000
.L_9:


//--------------------- .nv.info.triton_poi_fused__native_batch_norm_legit_no_training_mul_sigmoid_27 --------------------------
	.section	.nv.info.triton_poi_fused__native_batch_norm_legit_no_training_mul_sigmoid_27,"",@"SHT_CUDA_INFO"
	.sectionflags	@""
	.align	4


	//----- nvinfo : EIATTR_CUDA_API_VERSION
	.align		4
        /*0000*/ 	.byte	0x04, 0x37
        /*0002*/ 	.short	(.L_11 - .L_10)
.L_10:
        /*0004*/ 	.word	0x0000007c


	//----- nvinfo : EIATTR_KPARAM_INFO
	.align		4
.L_11:
        /*0008*/ 	.byte	0x04, 0x17
        /*000a*/ 	.short	(.L_13 - .L_12)
.L_12:
        /*000c*/ 	.word	0x00000000
        /*0010*/ 	.short	0x0006
        /*0012*/ 	.short	0x0030
        /*0014*/ 	.byte	0x00, 0xf0, 0x11, 0x00


	//----- nvinfo : EIATTR_KPARAM_INFO
	.align		4
.L_13:
        /*0018*/ 	.byte	0x04, 0x17
        /*001a*/ 	.short	(.L_15 - .L_14)
.L_14:
        /*001c*/ 	.word	0x00000000
        /*0020*/ 	.short	0x0005
        /*0022*/ 	.short	0x0028
        /*0024*/ 	.byte	0x00, 0xf4, 0x21, 0x00


	//----- nvinfo : EIATTR_KPARAM_INFO
	.align		4
.L_15:
        /*0028*/ 	.byte	0x04, 0x17
        /*002a*/ 	.short	(.L_17 - .L_16)
.L_16:
        /*002c*/ 	.word	0x00000000
        /*0030*/ 	.short	0x0004
        /*0032*/ 	.short	0x0020
        /*0034*/ 	.byte	0x00, 0xf4, 0x21, 0x00


	//----- nvinfo : EIATTR_KPARAM_INFO
	.align		4
.L_17:
        /*0038*/ 	.byte	0x04, 0x17
        /*003a*/ 	.short	(.L_19 - .L_18)
.L_18:
        /*003c*/ 	.word	0x00000000
        /*0040*/ 	.short	0x0003
        /*0042*/ 	.short	0x0018
        /*0044*/ 	.byte	0x00, 0xf4, 0x21, 0x00


	//----- nvinfo : EIATTR_KPARAM_INFO
	.align		4
.L_19:
        /*0048*/ 	.byte	0x04, 0x17
        /*004a*/ 	.short	(.L_21 - .L_20)
.L_20:
        /*004c*/ 	.word	0x00000000
        /*0050*/ 	.short	0x0002
        /*0052*/ 	.short	0x0010
        /*0054*/ 	.byte	0x00, 0xf4, 0x21, 0x00


	//----- nvinfo : EIATTR_KPARAM_INFO
	.align		4
.L_21:
        /*0058*/ 	.byte	0x04, 0x17
        /*005a*/ 	.short	(.L_23 - .L_22)
.L_22:
        /*005c*/ 	.word	0x00000000
        /*0060*/ 	.short	0x0001
        /*0062*/ 	.short	0x0008
        /*0064*/ 	.byte	0x00, 0xf4, 0x21, 0x00


	//----- nvinfo : EIATTR_KPARAM_INFO
	.align		4
.L_23:
        /*0068*/ 	.byte	0x04, 0x17
        /*006a*/ 	.short	(.L_25 - .L_24)
.L_24:
        /*006c*/ 	.word	0x00000000
        /*0070*/ 	.short	0x0000
        /*0072*/ 	.short	0x0000
        /*0074*/ 	.byte	0x00, 0xf4, 0x21, 0x00


	//----- nvinfo : EIATTR_SPARSE_MMA_MASK
	.align		4
.L_25:
        /*0078*/ 	.byte	0x03, 0x50
        /*007a*/ 	.short	0x0000


	//----- nvinfo : EIATTR_MAXREG_COUNT
	.align		4
        /*007c*/ 	.byte	0x03, 0x1b
        /*007e*/ 	.short	0x00ff


	//----- nvinfo : EIATTR_EXIT_INSTR_OFFSETS
	.align		4
        /*0080*/ 	.byte	0x04, 0x1c
        /*0082*/ 	.short	(.L_27 - .L_26)


	//   ....[0]....
.L_26:
        /*0084*/ 	.word	0x00000580


	//   ....[1]....
        /*0088*/ 	.word	0x000005a0


	//----- nvinfo : EIATTR_REQNTID
	.align		4
.L_27:
        /*008c*/ 	.byte	0x04, 0x10
        /*008e*/ 	.short	(.L_29 - .L_28)
.L_28:
        /*0090*/ 	.word	0x00000080
        /*0094*/ 	.word	0x00000001
        /*0098*/ 	.word	0x00000001


	//----- nvinfo : EIATTR_CBANK_PARAM_SIZE
	.align		4
.L_29:
        /*009c*/ 	.byte	0x03, 0x19
        /*009e*/ 	.short	0x0034


	//----- nvinfo : EIATTR_PARAM_CBANK
	.align		4
        /*00a0*/ 	.byte	0x04, 0x0a
        /*00a2*/ 	.short	(.L_31 - .L_30)
	.align		4
.L_30:
        /*00a4*/ 	.word	index@(.nv.constant0.triton_poi_fused__native_batch_norm_legit_no_training_mul_sigmoid_27)
        /*00a8*/ 	.short	0x0210
        /*00aa*/ 	.short	0x0034


	//----- nvinfo : EIATTR_SW_WAR
	.align		4
.L_31:
        /*00ac*/ 	.byte	0x04, 0x36
        /*00ae*/ 	.short	(.L_33 - .L_32)
.L_32:
        /*00b0*/ 	.word	0x00000008
.L_33:


//--------------------- .nv.callgraph             --------------------------
	.section	.nv.callgraph,"",@"SHT_CUDA_CALLGRAPH"
	.align	4
	.sectionentsize	8
	.align		4
        /*0000*/ 	.word	0x00000000
	.align		4
        /*0004*/ 	.word	0xffffffff
	.align		4
        /*0008*/ 	.word	0x00000000
	.align		4
        /*000c*/ 	.word	0xfffffffe
	.align		4
        /*0010*/ 	.word	0x00000000
	.align		4
        /*0014*/ 	.word	0xfffffffd
	.align		4
        /*0018*/ 	.word	0x00000000
	.align		4
        /*001c*/ 	.word	0xfffffffc


//--------------------- .nv.constant4             --------------------------
	.section	.nv.constant4,"a",@progbits
	.align	8
	.align		8
.nv.constant4:
        /*0000*/ 	.dword	_$_str
	.align		8
        /*0008*/ 	.dword	_$_str_$_2


//--------------------- .text.triton_poi_fused__native_batch_norm_legit_no_training_mul_sigmoid_27 --------------------------
	.section	.text.triton_poi_fused__native_batch_norm_legit_no_training_mul_sigmoid_27,"ax",@progbits
	.align	128
        .global         triton_poi_fused__native_batch_norm_legit_no_training_mul_sigmoid_27
        .type           triton_poi_fused__native_batch_norm_legit_no_training_mul_sigmoid_27,@function
        .size           triton_poi_fused__native_batch_norm_legit_no_training_mul_sigmoid_27,(.L_x_1 - triton_poi_fused__native_batch_norm_legit_no_training_mul_sigmoid_27)
        .other          triton_poi_fused__native_batch_norm_legit_no_training_mul_sigmoid_27,@"STO_CUDA_ENTRY STV_DEFAULT"
triton_poi_fused__native_batch_norm_legit_no_training_mul_sigmoid_27:
.text.triton_poi_fused__native_batch_norm_legit_no_training_mul_sigmoid_27:
[----:B------:R-:W0:Y:S01]  /*0000*/  LDC R1, c[0x0][0x28] ;  /* 0x00000a00ff017b82 */ /* 0x000e220000000800 */
[----:B------:R-:W1:Y:S07]  /*0010*/  S2R R0, SR_TID.X ;  /* 0x0000000000007919 */ /* 0x000e6e0000002100 */
[----:B------:R-:W2:Y:S01]  /*0020*/  LDC.64 R8, c[0x0][0x228] ;  /* 0x00008a00ff087b82 */ /* 0x000ea20000000a00 */
[----:B------:R-:W-:Y:S01]  /*0030*/  ULDC.64 UR4, c[0x0][0x208] ;  /* 0x0000820000047ab9 */ /* 0x000fe20000000a00 */
[----:B------:R-:W3:Y:S06]  /*0040*/  S2R R5, SR_CTAID.X ;  /* 0x0000000000057919 */ /* 0x000eec0000002500 */
[----:B------:R-:W4:Y:S08]  /*0050*/  LDC.64 R14, c[0x0][0x220] ;  /* 0x00008800ff0e7b82 */ /* 0x000f300000000a00 */
[----:B------:R-:W5:Y:S08]  /*0060*/  LDC.64 R12, c[0x0][0x218] ;  /* 0x00008600ff0c7b82 */ /* 0x000f700000000a00 */
[----:B------:R-:W5:Y:S01]  /*0070*/  LDC.64 R16, c[0x0][0x230] ;  /* 0x00008c00ff107b82 */ /* 0x000f620000000a00 */
[----:B-1----:R-:W-:-:S07]  /*0080*/  SHF.L.U32 R0, R0, 0x1, RZ ;  /* 0x0000000100007819 */ /* 0x002fce00000006ff */
[----:B------:R-:W1:Y:S01]  /*0090*/  LDC.64 R18, c[0x0][0x238] ;  /* 0x00008e00ff127b82 */ /* 0x000e620000000a00 */
[----:B---3--:R-:W-:Y:S02]  /*00a0*/  SHF.R.S32.HI R3, RZ, 0x17, R5 ;  /* 0x00000017ff037819 */ /* 0x008fe40000011405 */
[----:B------:R-:W-:Y:S02]  /*00b0*/  LOP3.LUT R0, R0, 0xfe, RZ, 0xc0, !PT ;  /* 0x000000fe00007812 */ /* 0x000fe400078ec0ff */
[----:B------:R-:W-:Y:S02]  /*00c0*/  SGXT R3, R3, 0x1 ;  /* 0x000000010303781a */ /* 0x000fe40000000200 */
[----:B------:R-:W-:-:S04]  /*00d0*/  LEA R0, R5, R0, 0x8 ;  /* 0x0000000005007211 */ /* 0x000fc800078e40ff */
[----:B------:R-:W-:Y:S02]  /*00e0*/  LEA.HI R3, R3, R0, RZ, 0x4 ;  /* 0x0000000003037211 */ /* 0x000fe400078f20ff */
[----:B------:R-:W-:Y:S02]  /*00f0*/  ISETP.GE.AND P0, PT, R0, 0x400, PT ;  /* 0x000004000000780c */ /* 0x000fe40003f06270 */
[----:B------:R-:W-:-:S04]  /*0100*/  LOP3.LUT R3, R3, 0xfffffff0, RZ, 0xc0, !PT ;  /* 0xfffffff003037812 */ /* 0x000fc800078ec0ff */
[----:B------:R-:W-:Y:S02]  /*0110*/  IADD3 R11, R0, -R3, RZ ;  /* 0x80000003000b7210 */ /* 0x000fe40007ffe0ff */
[----:B------:R-:W-:-:S03]  /*0120*/  CS2R R2, SRZ ;  /* 0x0000000000027805 */ /* 0x000fc6000001ff00 */
[----:B--2---:R-:W-:-:S05]  /*0130*/  IMAD.WIDE R8, R11, 0x4, R8 ;  /* 0x000000040b087825 */ /* 0x004fca00078e0208 */
[----:B------:R2:W3:Y:S01]  /*0140*/  @!P0 LDG.E.EL.64 R2, desc[UR4][R8.64] ;  /* 0x0000000408028981 */ /* 0x0004e2000c2e1b00 */
[----:B------:R-:W-:Y:S02]  /*0150*/  CS2R R4, SRZ ;  /* 0x0000000000047805 */ /* 0x000fe4000001ff00 */
[----:B------:R-:W-:Y:S01]  /*0160*/  CS2R R6, SRZ ;  /* 0x0000000000067805 */ /* 0x000fe2000001ff00 */
[----:B----4-:R-:W-:-:S04]  /*0170*/  IMAD.WIDE R14, R11, 0x4, R14 ;  /* 0x000000040b0e7825 */ /* 0x010fc800078e020e */
[----:B-----5:R-:W-:Y:S01]  /*0180*/  IMAD.WIDE R12, R0, 0x4, R12 ;  /* 0x00000004000c7825 */ /* 0x020fe200078e020c */
[----:B------:R4:W5:Y:S01]  /*0190*/  @!P0 LDG.E.EL.64 R4, desc[UR4][R14.64] ;  /* 0x000000040e048981 */ /* 0x000962000c2e1b00 */
[----:B--2---:R-:W-:Y:S02]  /*01a0*/  CS2R R8, SRZ ;  /* 0x0000000000087805 */ /* 0x004fe4000001ff00 */
[C---:B0-----:R-:W-:Y:S01]  /*01b0*/  IMAD.WIDE R16, R11.reuse, 0x4, R16 ;  /* 0x000000040b107825 */ /* 0x041fe200078e0210 */
[----:B------:R0:W5:Y:S03]  /*01c0*/  @!P0 LDG.E.64 R6, desc[UR4][R12.64] ;  /* 0x000000040c068981 */ /* 0x000166000c1e1b00 */
[----:B-1----:R-:W-:Y:S01]  /*01d0*/  IMAD.WIDE R18, R11, 0x4, R18 ;  /* 0x000000040b127825 */ /* 0x002fe200078e0212 */
[----:B------:R-:W-:-:S04]  /*01e0*/  CS2R R10, SRZ ;  /* 0x00000000000a7805 */ /* 0x000fc8000001ff00 */
[----:B------:R-:W2:Y:S04]  /*01f0*/  @!P0 LDG.E.EL.64 R8, desc[UR4][R18.64] ;  /* 0x0000000412088981 */ /* 0x000ea8000c2e1b00 */
[----:B------:R-:W2:Y:S01]  /*0200*/  @!P0 LDG.E.EL.64 R10, desc[UR4][R16.64] ;  /* 0x00000004100a8981 */ /* 0x000ea2000c2e1b00 */
[----:B---3--:R-:W-:Y:S01]  /*0210*/  FADD R2, R2, 0.0010000000474974513054 ;  /* 0x3a83126f02027421 */ /* 0x008fe20000000000 */
[----:B------:R-:W-:-:S03]  /*0220*/  FADD R3, R3, 0.0010000000474974513054 ;  /* 0x3a83126f03037421 */ /* 0x000fc60000000000 */
[----:B------:R-:W1:Y:S08]  /*0230*/  MUFU.SQRT R20, R2 ;  /* 0x0000000200147308 */ /* 0x000e700000002000 */
[----:B----4-:R-:W3:Y:S01]  /*0240*/  MUFU.SQRT R14, R3 ;  /* 0x00000003000e7308 */ /* 0x010ee20000002000 */
[C---:B-1----:R-:W-:Y:S02]  /*0250*/  FSETP.GT.AND P1, PT, R20.reuse, 8.50705917302346158658e+37, PT ;  /* 0x7e8000001400780b */ /* 0x042fe40003f24000 */
[----:B------:R-:W-:-:S02]  /*0260*/  FSETP.GEU.AND P3, PT, R20, 1.175494350822287508e-38, PT ;  /* 0x008000001400780b */ /* 0x000fc40003f6e000 */
[C---:B---3--:R-:W-:Y:S02]  /*0270*/  FSETP.GT.AND P2, PT, R14.reuse, 8.50705917302346158658e+37, PT ;  /* 0x7e8000000e00780b */ /* 0x048fe40003f44000 */
[----:B------:R-:W-:-:S07]  /*0280*/  FSETP.GEU.AND P4, PT, R14, 1.175494350822287508e-38, PT ;  /* 0x008000000e00780b */ /* 0x000fce0003f8e000 */
[----:B------:R-:W-:Y:S01]  /*0290*/  @P1 FMUL R20, R20, 0.25 ;  /* 0x3e80000014141820 */ /* 0x000fe20000400000 */
[----:B------:R-:W-:-:S03]  /*02a0*/  HFMA2.MMA R2, -RZ, RZ, 1.625, 0 ;  /* 0x3e800000ff027435 */ /* 0x000fc600000001ff */
[----:B------:R-:W-:Y:S01]  /*02b0*/  @!P3 FMUL R20, R20, 16777216 ;  /* 0x4b8000001414b820 */ /* 0x000fe20000400000 */
[----:B------:R-:W-:-:S05]  /*02c0*/  @P2 FMUL R14, R14, 0.25 ;  /* 0x3e8000000e0e2820 */ /* 0x000fca0000400000 */
[----:B------:R-:W1:Y:S01]  /*02d0*/  MUFU.RCP R20, R20 ;  /* 0x0000001400147308 */ /* 0x000e620000001000 */
[----:B------:R-:W-:Y:S01]  /*02e0*/  @!P4 FMUL R14, R14, 16777216 ;  /* 0x4b8000000e0ec820 */ /* 0x000fe20000400000 */
[----:B------:R-:W-:-:S06]  /*02f0*/  FSEL R3, R2, 1, P1 ;  /* 0x3f80000002037808 */ /* 0x000fcc0000800000 */
[----:B------:R-:W3:Y:S01]  /*0300*/  MUFU.RCP R14, R14 ;  /* 0x0000000e000e7308 */ /* 0x000ee20000001000 */
[----:B------:R-:W-:Y:S01]  /*0310*/  @!P3 FMUL R3, R3, 16777216 ;  /* 0x4b8000000303b820 */ /* 0x000fe20000400000 */
[----:B0-----:R-:W-:Y:S01]  /*0320*/  FSEL R13, R2, 1, P2 ;  /* 0x3f800000020d7808 */ /* 0x001fe20001000000 */
[----:B-----5:R-:W-:Y:S02]  /*0330*/  FADD R4, -R4, R6 ;  /* 0x0000000604047221 */ /* 0x020fe40000000100 */
[----:B-1----:R-:W-:Y:S02]  /*0340*/  FMUL R3, R20, R3 ;  /* 0x0000000314037220 */ /* 0x002fe40000400000 */
[----:B------:R-:W-:Y:S01]  /*0350*/  @!P4 FMUL R13, R13, 16777216 ;  /* 0x4b8000000d0dc820 */ /* 0x000fe20000400000 */
[----:B------:R-:W-:Y:S01]  /*0360*/  FADD R5, -R5, R7 ;  /* 0x0000000705057221 */ /* 0x000fe20000000100 */
[----:B------:R-:W-:Y:S02]  /*0370*/  FMUL R3, R4, R3 ;  /* 0x0000000304037220 */ /* 0x000fe40000400000 */
[----:B---3--:R-:W-:-:S02]  /*0380*/  FMUL R4, R14, R13 ;  /* 0x0000000d0e047220 */ /* 0x008fc40000400000 */
[----:B--2---:R-:W-:Y:S02]  /*0390*/  FFMA R8, R3, R10, R8 ;  /* 0x0000000a03087223 */ /* 0x004fe40000000008 */
[----:B------:R-:W-:Y:S02]  /*03a0*/  FMUL R4, R5, R4 ;  /* 0x0000000405047220 */ /* 0x000fe40000400000 */
[----:B------:R-:W-:Y:S02]  /*03b0*/  FADD R3, RZ, -R8 ;  /* 0x80000008ff037221 */ /* 0x000fe40000000000 */
[----:B------:R-:W-:Y:S02]  /*03c0*/  FFMA R9, R4, R11, R9 ;  /* 0x0000000b04097223 */ /* 0x000fe40000000009 */
[----:B------:R-:W-:Y:S02]  /*03d0*/  FMUL R4, R3, 1.4426950216293334961 ;  /* 0x3fb8aa3b03047820 */ /* 0x000fe40000400000 */
[----:B------:R-:W-:-:S04]  /*03e0*/  FADD R3, RZ, -R9 ;  /* 0x80000009ff037221 */ /* 0x000fc80000000000 */
[----:B------:R-:W-:Y:S01]  /*03f0*/  FMUL R6, R3, 1.4426950216293334961 ;  /* 0x3fb8aa3b03067820 */ /* 0x000fe20000400000 */
[----:B------:R-:W-:-:S04]  /*0400*/  FSETP.GEU.AND P1, PT, R4, -126, PT ;  /* 0xc2fc00000400780b */ /* 0x000fc80003f2e000 */
[----:B------:R-:W-:-:S09]  /*0410*/  FSETP.GEU.AND P2, PT, R6, -126, PT ;  /* 0xc2fc00000600780b */ /* 0x000fd20003f4e000 */
[----:B------:R-:W-:-:S04]  /*0420*/  @!P1 FMUL R4, R4, 0.5 ;  /* 0x3f00000004049820 */ /* 0x000fc80000400000 */
[----:B------:R-:W-:Y:S01]  /*0430*/  @!P2 FMUL R6, R6, 0.5 ;  /* 0x3f0000000606a820 */ /* 0x000fe20000400000 */
[----:B------:R-:W0:Y:S08]  /*0440*/  MUFU.EX2 R3, R4 ;  /* 0x0000000400037308 */ /* 0x000e300000000800 */
[----:B------:R-:W1:Y:S01]  /*0450*/  MUFU.EX2 R5, R6 ;  /* 0x0000000600057308 */ /* 0x000e620000000800 */
[----:B0-----:R-:W-:-:S04]  /*0460*/  @!P1 FMUL R3, R3, R3 ;  /* 0x0000000303039220 */ /* 0x001fc80000400000 */
[----:B------:R-:W-:Y:S01]  /*0470*/  FADD R7, R3, 1 ;  /* 0x3f80000003077421 */ /* 0x000fe20000000000 */
[----:B-1----:R-:W-:-:S04]  /*0480*/  @!P2 FMUL R5, R5, R5 ;  /* 0x000000050505a220 */ /* 0x002fc80000400000 */
[----:B------:R-:W-:Y:S01]  /*0490*/  FADD R10, R5, 1 ;  /* 0x3f800000050a7421 */ /* 0x000fe20000000000 */
[----:B------:R-:W-:Y:S01]  /*04a0*/  FSETP.GT.AND P1, PT, R7, 8.50705917302346158658e+37, PT ;  /* 0x7e8000000700780b */ /* 0x000fe20003f24000 */
[----:B------:R-:W0:Y:S03]  /*04b0*/  LDC.64 R4, c[0x0][0x210] ;  /* 0x00008400ff047b82 */ /* 0x000e260000000a00 */
[----:B------:R-:W-:-:S09]  /*04c0*/  FSETP.GT.AND P2, PT, R10, 8.50705917302346158658e+37, PT ;  /* 0x7e8000000a00780b */ /* 0x000fd20003f44000 */
[----:B------:R-:W-:-:S04]  /*04d0*/  @P1 FMUL R7, R7, 0.25 ;  /* 0x3e80000007071820 */ /* 0x000fc80000400000 */
[----:B------:R-:W-:Y:S02]  /*04e0*/  @P2 FMUL R10, R10, 0.25 ;  /* 0x3e8000000a0a2820 */ /* 0x000fe40000400000 */
[----:B------:R-:W1:Y:S08]  /*04f0*/  MUFU.RCP R7, R7 ;  /* 0x0000000700077308 */ /* 0x000e700000001000 */
[----:B------:R-:W2:Y:S01]  /*0500*/  MUFU.RCP R10, R10 ;  /* 0x0000000a000a7308 */ /* 0x000ea20000001000 */
[----:B------:R-:W-:-:S02]  /*0510*/  FSEL R6, R2, 1, P1 ;  /* 0x3f80000002067808 */ /* 0x000fc40000800000 */
[----:B------:R-:W-:-:S03]  /*0520*/  FSEL R3, R2, 1, P2 ;  /* 0x3f80000002037808 */ /* 0x000fc60001000000 */
[----:B-1----:R-:W-:-:S04]  /*0530*/  FMUL R11, R7, R6 ;  /* 0x00000006070b7220 */ /* 0x002fc80000400000 */
[----:B------:R-:W-:Y:S01]  /*0540*/  FMUL R8, R8, R11 ;  /* 0x0000000b08087220 */ /* 0x000fe20000400000 */
[----:B--2---:R-:W-:Y:S01]  /*0550*/  FMUL R6, R10, R3 ;  /* 0x000000030a067220 */ /* 0x004fe20000400000 */
[----:B0-----:R-:W-:-:S04]  /*0560*/  IMAD.WIDE R2, R0, 0x4, R4 ;  /* 0x0000000400027825 */ /* 0x001fc800078e0204 */
[----:B------:R-:W-:Y:S01]  /*0570*/  FMUL R9, R9, R6 ;  /* 0x0000000609097220 */ /* 0x000fe20000400000 */
[----:B------:R-:W-:Y:S06]  /*0580*/  @P0 EXIT ;  /* 0x000000000000094d */ /* 0x000fec0003800000 */
[----:B------:R-:W-:Y:S01]  /*0590*/  STG.E.64 desc[UR4][R2.64], R8 ;  /* 0x0000000802007986 */ /* 0x000fe2000c101b04 */
[----:B------:R-:W-:Y:S05]  /*05a0*/  EXIT ;  /* 0x000000000000794d */ /* 0x000fea0003800000 */
.L_x_0:
[----:B------:R-:W-:-:S00]  /*05b0*/  BRA `(.L_x_0) ;  /* 0xfffffffc00fc7947 */ /* 0x000fc0000383ffff */
[----:B------:R-:W-:-:S00]  /*05c0*/  NOP ;  /* 0x0000000000007918 */ /* 0x000fc00000000000 */
        /* <DEDUP_REMOVED lines=11> */
.L_x_1:


//--------------------- .nv.global.init           --------------------------
	.section	.nv.global.init,"aw",@progbits
.nv.global.init:
	.type		_$_str,@object
	.size		_$_str,(_$_str_$_2 - _$_str)
_$_str:
        /*0000*/ 	.byte	0x5f, 0x5f, 0x43, 0x55, 0x44, 0x41, 0x5f, 0x46, 0x54, 0x5a, 0x00
	.type		_$_str_$_2,@object
	.size		_$_str_$_2,(.L_1 - _$_str_$_2)
_$_str_$_2:
        /*000b*/ 	.byte	0x5f, 0x5f, 0x43, 0x55, 0x44, 0x41, 0x5f, 0x50, 0x52, 0x45, 0x43, 0x5f, 0x53, 0x51, 0x52, 0x54
        /*001b*/ 	.byte	0x00
.L_1:


//--------------------- .nv.constant0.triton_poi_fused__native_batch_norm_legit_no_training_mul_sigmoid_27 --------------------------
	.section	.nv.constant0.triton_poi_fused__native_batch_norm_legit_no_training_mul_sigmoid_27,"a",@progbits
	.sectionflags	@""
	.align	4
.nv.constant0.triton_poi_fused__native_batch_norm_legit_no_training_mul_sigmoid_27:
	.zero		580
